//
// Generated by NVIDIA NVVM Compiler
//
// Compiler Build ID: CL-36424714
// Cuda compilation tools, release 13.0, V13.0.88
// Based on NVVM 20.0.0
//

.version 9.0
.target sm_100
.address_size 64

	// .globl	_Z7upsweepPiiiii

.visible .entry _Z7upsweepPiiiii(
	.param .u64 .ptr .align 1 _Z7upsweepPiiiii_param_0,
	.param .u32 _Z7upsweepPiiiii_param_1,
	.param .u32 _Z7upsweepPiiiii_param_2,
	.param .u32 _Z7upsweepPiiiii_param_3,
	.param .u32 _Z7upsweepPiiiii_param_4
)
{
	.reg .pred 	%p<4>;
	.reg .b32 	%r<13>;
	.reg .b64 	%rd<10>;

	ld.param.u64 	%rd1, [_Z7upsweepPiiiii_param_0];
	ld.param.u32 	%r3, [_Z7upsweepPiiiii_param_2];
	ld.param.u32 	%r2, [_Z7upsweepPiiiii_param_3];
	ld.param.u32 	%r4, [_Z7upsweepPiiiii_param_4];
	mov.u32 	%r5, %ctaid.x;
	mov.u32 	%r6, %tid.x;
	mul.lo.s32 	%r7, %r3, %r5;
	add.s32 	%r8, %r4, %r7;
	mad.lo.s32 	%r1, %r4, %r6, %r8;
	add.s32 	%r9, %r7, %r3;
	setp.gt.s32 	%p1, %r1, %r9;
	setp.le.s32 	%p2, %r1, %r7;
	or.pred  	%p3, %p1, %p2;
	@%p3 bra 	$L__BB0_2;
	cvta.to.global.u64 	%rd2, %rd1;
	cvt.s64.s32 	%rd3, %r2;
	cvt.s64.s32 	%rd4, %r1;
	sub.s64 	%rd5, %rd4, %rd3;
	shl.b64 	%rd6, %rd5, 2;
	add.s64 	%rd7, %rd2, %rd6;
	ld.global.u32 	%r10, [%rd7+-4];
	mul.wide.s32 	%rd8, %r1, 4;
	add.s64 	%rd9, %rd2, %rd8;
	ld.global.u32 	%r11, [%rd9+-4];
	add.s32 	%r12, %r11, %r10;
	st.global.u32 	[%rd9+-4], %r12;
$L__BB0_2:
	ret;

}
	// .globl	_Z9downsweepPiiiii
.visible .entry _Z9downsweepPiiiii(
	.param .u64 .ptr .align 1 _Z9downsweepPiiiii_param_0,
	.param .u32 _Z9downsweepPiiiii_param_1,
	.param .u32 _Z9downsweepPiiiii_param_2,
	.param .u32 _Z9downsweepPiiiii_param_3,
	.param .u32 _Z9downsweepPiiiii_param_4
)
{
	.reg .pred 	%p<4>;
	.reg .b32 	%r<13>;
	.reg .b64 	%rd<10>;

	ld.param.u64 	%rd1, [_Z9downsweepPiiiii_param_0];
	ld.param.u32 	%r3, [_Z9downsweepPiiiii_param_2];
	ld.param.u32 	%r2, [_Z9downsweepPiiiii_param_3];
	ld.param.u32 	%r4, [_Z9downsweepPiiiii_param_4];
	mov.u32 	%r5, %ctaid.x;
	mov.u32 	%r6, %tid.x;
	mul.lo.s32 	%r7, %r3, %r5;
	add.s32 	%r8, %r4, %r7;
	mad.lo.s32 	%r1, %r4, %r6, %r8;
	add.s32 	%r9, %r7, %r3;
	setp.gt.s32 	%p1, %r1, %r9;
	setp.le.s32 	%p2, %r1, %r7;
	or.pred  	%p3, %p1, %p2;
	@%p3 bra 	$L__BB1_2;
	cvta.to.global.u64 	%rd2, %rd1;
	cvt.s64.s32 	%rd3, %r2;
	cvt.s64.s32 	%rd4, %r1;
	sub.s64 	%rd5, %rd4, %rd3;
	shl.b64 	%rd6, %rd5, 2;
	add.s64 	%rd7, %rd2, %rd6;
	ld.global.u32 	%r10, [%rd7+-4];
	mul.wide.s32 	%rd8, %r1, 4;
	add.s64 	%rd9, %rd2, %rd8;
	ld.global.u32 	%r11, [%rd9+-4];
	st.global.u32 	[%rd7+-4], %r11;
	add.s32 	%r12, %r11, %r10;
	st.global.u32 	[%rd9+-4], %r12;
$L__BB1_2:
	ret;

}
	// .globl	_Z9transposePiS_ii
.visible .entry _Z9transposePiS_ii(
	.param .u64 .ptr .align 1 _Z9transposePiS_ii_param_0,
	.param .u64 .ptr .align 1 _Z9transposePiS_ii_param_1,
	.param .u32 _Z9transposePiS_ii_param_2,
	.param .u32 _Z9transposePiS_ii_param_3
)
{
	.reg .pred 	%p<4>;
	.reg .b32 	%r<16>;
	.reg .b64 	%rd<9>;

	ld.param.u64 	%rd1, [_Z9transposePiS_ii_param_0];
	ld.param.u64 	%rd2, [_Z9transposePiS_ii_param_1];
	ld.param.u32 	%r3, [_Z9transposePiS_ii_param_2];
	ld.param.u32 	%r5, [_Z9transposePiS_ii_param_3];
	mov.u32 	%r6, %ctaid.x;
	mov.u32 	%r7, %ntid.x;
	mov.u32 	%r8, %tid.x;
	mad.lo.s32 	%r1, %r6, %r7, %r8;
	mov.u32 	%r9, %ctaid.y;
	mov.u32 	%r10, %ntid.y;
	mov.u32 	%r11, %tid.y;
	mad.lo.s32 	%r12, %r9, %r10, %r11;
	setp.ge.s32 	%p1, %r1, %r3;
	setp.ge.s32 	%p2, %r12, %r5;
	or.pred  	%p3, %p1, %p2;
	@%p3 bra 	$L__BB2_2;
	cvta.to.global.u64 	%rd3, %rd1;
	cvta.to.global.u64 	%rd4, %rd2;
	mad.lo.s32 	%r13, %r5, %r1, %r12;
	mul.wide.s32 	%rd5, %r13, 4;
	add.s64 	%rd6, %rd3, %rd5;
	ld.global.u32 	%r14, [%rd6];
	mad.lo.s32 	%r15, %r3, %r12, %r1;
	mul.wide.s32 	%rd7, %r15, 4;
	add.s64 	%rd8, %rd4, %rd7;
	st.global.u32 	[%rd8], %r14;
$L__BB2_2:
	ret;

}


// ===== COMPILED SASS (sm_100) =====

	.target	sm_100

	.elftype	@"ET_EXEC"


//--------------------- .note.nv.tkinfo           --------------------------
	.section	.note.nv.tkinfo,"",@"SHT_NOTE"
	.sectionflags	@"SHF_NOTE_NV_TKINFO"
	.tkinfo
        /*0018*/ 	.word	0x00000002
        /*0030*/ 	.string	""
        /*0030*/ 	.string	"ptxas"
        /*0030*/ 	.string	"Cuda compilation tools, release 13.0, V13.0.88"
        /*0030*/ 	.string	"Build cuda_13.0.r13.0/compiler.36424714_0"
        /*0030*/ 	.string	"-arch sm_100 -m 64 "



//--------------------- .note.nv.cuinfo           --------------------------
	.section	.note.nv.cuinfo,"",@"SHT_NOTE"
	.sectionflags	@"SHF_NOTE_NV_CUINFO"
        /*0018*/ 	.short	0x0002
        /*001a*/ 	.short	0x0064
        /*001c*/ 	.short	0x0082
	.zero		2


//--------------------- .nv.info                  --------------------------
	.section	.nv.info,"",@"SHT_CUDA_INFO"
	.align	4


	//----- nvinfo : EIATTR_REGCOUNT
	.align		4
        /*0000*/ 	.byte	0x04, 0x2f
        /*0002*/ 	.short	(.L_1 - .L_0)
	.align		4
.L_0:
        /*0004*/ 	.word	index@(_Z7upsweepPiiiii)
        /*0008*/ 	.word	0x0000000a


	//----- nvinfo : EIATTR_FRAME_SIZE
	.align		4
.L_1:
        /*000c*/ 	.byte	0x04, 0x11
        /*000e*/ 	.short	(.L_3 - .L_2)
	.align		4
.L_2:
        /*0010*/ 	.word	index@(_Z7upsweepPiiiii)
        /*0014*/ 	.word	0x00000000


	//----- nvinfo : EIATTR_REGCOUNT
	.align		4
.L_3:
        /*0018*/ 	.byte	0x04, 0x2f
        /*001a*/ 	.short	(.L_5 - .L_4)
	.align		4
.L_4:
        /*001c*/ 	.word	index@(_Z9downsweepPiiiii)
        /*0020*/ 	.word	0x0000000c


	//----- nvinfo : EIATTR_FRAME_SIZE
	.align		4
.L_5:
        /*0024*/ 	.byte	0x04, 0x11
        /*0026*/ 	.short	(.L_7 - .L_6)
	.align		4
.L_6:
        /*0028*/ 	.word	index@(_Z9downsweepPiiiii)
        /*002c*/ 	.word	0x00000000


	//----- nvinfo : EIATTR_REGCOUNT
	.align		4
.L_7:
        /*0030*/ 	.byte	0x04, 0x2f
        /*0032*/ 	.short	(.L_9 - .L_8)
	.align		4
.L_8:
        /*0034*/ 	.word	index@(_Z9transposePiS_ii)
        /*0038*/ 	.word	0x0000000a


	//----- nvinfo : EIATTR_FRAME_SIZE
	.align		4
.L_9:
        /*003c*/ 	.byte	0x04, 0x11
        /*003e*/ 	.short	(.L_11 - .L_10)
	.align		4
.L_10:
        /*0040*/ 	.word	index@(_Z9transposePiS_ii)
        /*0044*/ 	.word	0x00000000


	//----- nvinfo : EIATTR_MIN_STACK_SIZE
	.align		4
.L_11:
        /*0048*/ 	.byte	0x04, 0x12
        /*004a*/ 	.short	(.L_13 - .L_12)
	.align		4
.L_12:
        /*004c*/ 	.word	index@(_Z9transposePiS_ii)
        /*0050*/ 	.word	0x00000000


	//----- nvinfo : EIATTR_MIN_STACK_SIZE
	.align		4
.L_13:
        /*0054*/ 	.byte	0x04, 0x12
        /*0056*/ 	.short	(.L_15 - .L_14)
	.align		4
.L_14:
        /*0058*/ 	.word	index@(_Z9downsweepPiiiii)
        /*005c*/ 	.word	0x00000000


	//----- nvinfo : EIATTR_MIN_STACK_SIZE
	.align		4
.L_15:
        /*0060*/ 	.byte	0x04, 0x12
        /*0062*/ 	.short	(.L_17 - .L_16)
	.align		4
.L_16:
        /*0064*/ 	.word	index@(_Z7upsweepPiiiii)
        /*0068*/ 	.word	0x00000000
.L_17:


//--------------------- .nv.compat                --------------------------
	.section	.nv.compat,"",@"SHT_CUDA_COMPAT_INFO"
	.align	4
        /*0000*/ 	.byte	0x02, 0x09, 0x00, 0x00, 0x02, 0x02, 0x01, 0x00, 0x02, 0x05, 0x05, 0x00, 0x03, 0x07, 0x01, 0x01
        /*0010*/ 	.byte	0x02, 0x03, 0x00, 0x00, 0x02, 0x06, 0x01, 0x00, 0x04, 0x0b, 0x08, 0x00, 0x09, 0x00, 0x00, 0x00
        /*0020*/ 	.byte	0x00, 0x00, 0x00, 0x00


//--------------------- .nv.info._Z9transposePiS_ii --------------------------
	.section	.nv.info._Z9transposePiS_ii,"",@"SHT_CUDA_INFO"
	.sectionflags	@""
	.align	4


	//----- nvinfo : EIATTR_CUDA_API_VERSION
	.align		4
        /*0000*/ 	.byte	0x04, 0x37
        /*0002*/ 	.short	(.L_19 - .L_18)
.L_18:
        /*0004*/ 	.word	0x00000082


	//----- nvinfo : EIATTR_KPARAM_INFO
	.align		4
.L_19:
        /*0008*/ 	.byte	0x04, 0x17
        /*000a*/ 	.short	(.L_21 - .L_20)
.L_20:
        /*000c*/ 	.word	0x00000000
        /*0010*/ 	.short	0x0003
        /*0012*/ 	.short	0x0014
        /*0014*/ 	.byte	0x00, 0xf0, 0x11, 0x00


	//----- nvinfo : EIATTR_KPARAM_INFO
	.align		4
.L_21:
        /*0018*/ 	.byte	0x04, 0x17
        /*001a*/ 	.short	(.L_23 - .L_22)
.L_22:
        /*001c*/ 	.word	0x00000000
        /*0020*/ 	.short	0x0002
        /*0022*/ 	.short	0x0010
        /*0024*/ 	.byte	0x00, 0xf0, 0x11, 0x00


	//----- nvinfo : EIATTR_KPARAM_INFO
	.align		4
.L_23:
        /*0028*/ 	.byte	0x04, 0x17
        /*002a*/ 	.short	(.L_25 - .L_24)
.L_24:
        /*002c*/ 	.word	0x00000000
        /*0030*/ 	.short	0x0001
        /*0032*/ 	.short	0x0008
        /*0034*/ 	.byte	0x00, 0xf5, 0x21, 0x00


	//----- nvinfo : EIATTR_KPARAM_INFO
	.align		4
.L_25:
        /*0038*/ 	.byte	0x04, 0x17
        /*003a*/ 	.short	(.L_27 - .L_26)
.L_26:
        /*003c*/ 	.word	0x00000000
        /*0040*/ 	.short	0x0000
        /*0042*/ 	.short	0x0000
        /*0044*/ 	.byte	0x00, 0xf5, 0x21, 0x00


	//----- nvinfo : EIATTR_SPARSE_MMA_MASK
	.align		4
.L_27:
        /*0048*/ 	.byte	0x03, 0x50
        /*004a*/ 	.short	0x0000


	//----- nvinfo : EIATTR_MAXREG_COUNT
	.align		4
        /*004c*/ 	.byte	0x03, 0x1b
        /*004e*/ 	.short	0x00ff


	//----- nvinfo : EIATTR_MERCURY_ISA_VERSION
	.align		4
        /*0050*/ 	.byte	0x03, 0x5f
        /*0052*/ 	.short	0x0101


	//----- nvinfo : EIATTR_VRC_CTA_INIT_COUNT
	.align		4
        /*0054*/ 	.byte	0x02, 0x4a
	.zero		1
	.zero		1


	//----- nvinfo : EIATTR_EXIT_INSTR_OFFSETS
	.align		4
        /*0058*/ 	.byte	0x04, 0x1c
        /*005a*/ 	.short	(.L_29 - .L_28)


	//   ....[0]....
.L_28:
        /*005c*/ 	.word	0x000000c0


	//   ....[1]....
        /*0060*/ 	.word	0x00000160


	//----- nvinfo : EIATTR_CBANK_PARAM_SIZE
	.align		4
.L_29:
        /*0064*/ 	.byte	0x03, 0x19
        /*0066*/ 	.short	0x0018


	//----- nvinfo : EIATTR_PARAM_CBANK
	.align		4
        /*0068*/ 	.byte	0x04, 0x0a
        /*006a*/ 	.short	(.L_31 - .L_30)
	.align		4
.L_30:
        /*006c*/ 	.word	index@(.nv.constant0._Z9transposePiS_ii)
        /*0070*/ 	.short	0x0380
        /*0072*/ 	.short	0x0018


	//----- nvinfo : EIATTR_SW_WAR
	.align		4
.L_31:
        /*0074*/ 	.byte	0x04, 0x36
        /*0076*/ 	.short	(.L_33 - .L_32)
.L_32:
        /*0078*/ 	.word	0x00000008
.L_33:


//--------------------- .nv.info._Z9downsweepPiiiii --------------------------
	.section	.nv.info._Z9downsweepPiiiii,"",@"SHT_CUDA_INFO"
	.sectionflags	@""
	.align	4


	//----- nvinfo : EIATTR_CUDA_API_VERSION
	.align		4
        /*0000*/ 	.byte	0x04, 0x37
        /*0002*/ 	.short	(.L_35 - .L_34)
.L_34:
        /*0004*/ 	.word	0x00000082


	//----- nvinfo : EIATTR_KPARAM_INFO
	.align		4
.L_35:
        /*0008*/ 	.byte	0x04, 0x17
        /*000a*/ 	.short	(.L_37 - .L_36)
.L_36:
        /*000c*/ 	.word	0x00000000
        /*0010*/ 	.short	0x0004
        /*0012*/ 	.short	0x0014
        /*0014*/ 	.byte	0x00, 0xf0, 0x11, 0x00


	//----- nvinfo : EIATTR_KPARAM_INFO
	.align		4
.L_37:
        /*0018*/ 	.byte	0x04, 0x17
        /*001a*/ 	.short	(.L_39 - .L_38)
.L_38:
        /*001c*/ 	.word	0x00000000
        /*0020*/ 	.short	0x0003
        /*0022*/ 	.short	0x0010
        /*0024*/ 	.byte	0x00, 0xf0, 0x11, 0x00


	//----- nvinfo : EIATTR_KPARAM_INFO
	.align		4
.L_39:
        /*0028*/ 	.byte	0x04, 0x17
        /*002a*/ 	.short	(.L_41 - .L_40)
.L_40:
        /*002c*/ 	.word	0x00000000
        /*0030*/ 	.short	0x0002
        /*0032*/ 	.short	0x000c
        /*0034*/ 	.byte	0x00, 0xf0, 0x11, 0x00


	//----- nvinfo : EIATTR_KPARAM_INFO
	.align		4
.L_41:
        /*0038*/ 	.byte	0x04, 0x17
        /*003a*/ 	.short	(.L_43 - .L_42)
.L_42:
        /*003c*/ 	.word	0x00000000
        /*0040*/ 	.short	0x0001
        /*0042*/ 	.short	0x0008
        /*0044*/ 	.byte	0x00, 0xf0, 0x11, 0x00


	//----- nvinfo : EIATTR_KPARAM_INFO
	.align		4
.L_43:
        /*0048*/ 	.byte	0x04, 0x17
        /*004a*/ 	.short	(.L_45 - .L_44)
.L_44:
        /*004c*/ 	.word	0x00000000
        /*0050*/ 	.short	0x0000
        /*0052*/ 	.short	0x0000
        /*0054*/ 	.byte	0x00, 0xf5, 0x21, 0x00


	//----- nvinfo : EIATTR_SPARSE_MMA_MASK
	.align		4
.L_45:
        /*0058*/ 	.byte	0x03, 0x50
        /*005a*/ 	.short	0x0000


	//----- nvinfo : EIATTR_MAXREG_COUNT
	.align		4
        /*005c*/ 	.byte	0x03, 0x1b
        /*005e*/ 	.short	0x00ff


	//----- nvinfo : EIATTR_MERCURY_ISA_VERSION
	.align		4
        /*0060*/ 	.byte	0x03, 0x5f
        /*0062*/ 	.short	0x0101


	//----- nvinfo : EIATTR_VRC_CTA_INIT_COUNT
	.align		4
        /*0064*/ 	.byte	0x02, 0x4a
	.zero		1
	.zero		1


	//----- nvinfo : EIATTR_EXIT_INSTR_OFFSETS
	.align		4
        /*0068*/ 	.byte	0x04, 0x1c
        /*006a*/ 	.short	(.L_47 - .L_46)


	//   ....[0]....
.L_46:
        /*006c*/ 	.word	0x000000b0


	//   ....[1]....
        /*0070*/ 	.word	0x000001b0


	//----- nvinfo : EIATTR_CBANK_PARAM_SIZE
	.align		4
.L_47:
        /*0074*/ 	.byte	0x03, 0x19
        /*0076*/ 	.short	0x0018


	//----- nvinfo : EIATTR_PARAM_CBANK
	.align		4
        /*0078*/ 	.byte	0x04, 0x0a
        /*007a*/ 	.short	(.L_49 - .L_48)
	.align		4
.L_48:
        /*007c*/ 	.word	index@(.nv.constant0._Z9downsweepPiiiii)
        /*0080*/ 	.short	0x0380
        /*0082*/ 	.short	0x0018


	//----- nvinfo : EIATTR_SW_WAR
	.align		4
.L_49:
        /*0084*/ 	.byte	0x04, 0x36
        /*0086*/ 	.short	(.L_51 - .L_50)
.L_50:
        /*0088*/ 	.word	0x00000008
.L_51:


//--------------------- .nv.info._Z7upsweepPiiiii --------------------------
	.section	.nv.info._Z7upsweepPiiiii,"",@"SHT_CUDA_INFO"
	.sectionflags	@""
	.align	4


	//----- nvinfo : EIATTR_CUDA_API_VERSION
	.align		4
        /*0000*/ 	.byte	0x04, 0x37
        /*0002*/ 	.short	(.L_53 - .L_52)
.L_52:
        /*0004*/ 	.word	0x00000082


	//----- nvinfo : EIATTR_KPARAM_INFO
	.align		4
.L_53:
        /*0008*/ 	.byte	0x04, 0x17
        /*000a*/ 	.short	(.L_55 - .L_54)
.L_54:
        /*000c*/ 	.word	0x00000000
        /*0010*/ 	.short	0x0004
        /*0012*/ 	.short	0x0014
        /*0014*/ 	.byte	0x00, 0xf0, 0x11, 0x00


	//----- nvinfo : EIATTR_KPARAM_INFO
	.align		4
.L_55:
        /*0018*/ 	.byte	0x04, 0x17
        /*001a*/ 	.short	(.L_57 - .L_56)
.L_56:
        /*001c*/ 	.word	0x00000000
        /*0020*/ 	.short	0x0003
        /*0022*/ 	.short	0x0010
        /*0024*/ 	.byte	0x00, 0xf0, 0x11, 0x00


	//----- nvinfo : EIATTR_KPARAM_INFO
	.align		4
.L_57:
        /*0028*/ 	.byte	0x04, 0x17
        /*002a*/ 	.short	(.L_59 - .L_58)
.L_58:
        /*002c*/ 	.word	0x00000000
        /*0030*/ 	.short	0x0002
        /*0032*/ 	.short	0x000c
        /*0034*/ 	.byte	0x00, 0xf0, 0x11, 0x00


	//----- nvinfo : EIATTR_KPARAM_INFO
	.align		4
.L_59:
        /*0038*/ 	.byte	0x04, 0x17
        /*003a*/ 	.short	(.L_61 - .L_60)
.L_60:
        /*003c*/ 	.word	0x00000000
        /*0040*/ 	.short	0x0001
        /*0042*/ 	.short	0x0008
        /*0044*/ 	.byte	0x00, 0xf0, 0x11, 0x00


	//----- nvinfo : EIATTR_KPARAM_INFO
	.align		4
.L_61:
        /*0048*/ 	.byte	0x04, 0x17
        /*004a*/ 	.short	(.L_63 - .L_62)
.L_62:
        /*004c*/ 	.word	0x00000000
        /*0050*/ 	.short	0x0000
        /*0052*/ 	.short	0x0000
        /*0054*/ 	.byte	0x00, 0xf5, 0x21, 0x00


	//----- nvinfo : EIATTR_SPARSE_MMA_MASK
	.align		4
.L_63:
        /*0058*/ 	.byte	0x03, 0x50
        /*005a*/ 	.short	0x0000


	//----- nvinfo : EIATTR_MAXREG_COUNT
	.align		4
        /*005c*/ 	.byte	0x03, 0x1b
        /*005e*/ 	.short	0x00ff


	//----- nvinfo : EIATTR_MERCURY_ISA_VERSION
	.align		4
        /*0060*/ 	.byte	0x03, 0x5f
        /*0062*/ 	.short	0x0101


	//----- nvinfo : EIATTR_VRC_CTA_INIT_COUNT
	.align		4
        /*0064*/ 	.byte	0x02, 0x4a
	.zero		1
	.zero		1


	//----- nvinfo : EIATTR_EXIT_INSTR_OFFSETS
	.align		4
        /*0068*/ 	.byte	0x04, 0x1c
        /*006a*/ 	.short	(.L_65 - .L_64)


	//   ....[0]....
.L_64:
        /*006c*/ 	.word	0x000000b0


	//   ....[1]....
        /*0070*/ 	.word	0x000001a0


	//----- nvinfo : EIATTR_CBANK_PARAM_SIZE
	.align		4
.L_65:
        /*0074*/ 	.byte	0x03, 0x19
        /*0076*/ 	.short	0x0018


	//----- nvinfo : EIATTR_PARAM_CBANK
	.align		4
        /*0078*/ 	.byte	0x04, 0x0a
        /*007a*/ 	.short	(.L_67 - .L_66)
	.align		4
.L_66:
        /*007c*/ 	.word	index@(.nv.constant0._Z7upsweepPiiiii)
        /*0080*/ 	.short	0x0380
        /*0082*/ 	.short	0x0018


	//----- nvinfo : EIATTR_SW_WAR
	.align		4
.L_67:
        /*0084*/ 	.byte	0x04, 0x36
        /*0086*/ 	.short	(.L_69 - .L_68)
.L_68:
        /*0088*/ 	.word	0x00000008
.L_69:


//--------------------- .nv.callgraph             --------------------------
	.section	.nv.callgraph,"",@"SHT_CUDA_CALLGRAPH"
	.align	4
	.sectionentsize	8
	.align		4
        /*0000*/ 	.word	0x00000000
	.align		4
        /*0004*/ 	.word	0xffffffff
	.align		4
        /*0008*/ 	.word	0x00000000
	.align		4
        /*000c*/ 	.word	0xfffffffe
	.align		4
        /*0010*/ 	.word	0x00000000
	.align		4
        /*0014*/ 	.word	0xfffffffd
	.align		4
        /*0018*/ 	.word	0x00000000
	.align		4
        /*001c*/ 	.word	0xfffffffc


//--------------------- .text._Z9transposePiS_ii  --------------------------
	.section	.text._Z9transposePiS_ii,"ax",@progbits
	.align	128
        .global         _Z9transposePiS_ii
        .type           _Z9transposePiS_ii,@function
        .size           _Z9transposePiS_ii,(.L_x_3 - _Z9transposePiS_ii)
        .other          _Z9transposePiS_ii,@"STO_CUDA_ENTRY STV_DEFAULT"
_Z9transposePiS_ii:
.text._Z9transposePiS_ii:
[----:B------:R-:W-:Y:S01]  /*0000*/  LDC R1, c[0x0][0x37c] ;  /* 0x0000df00ff017b82 */ /* 0x000fe20000000800 */
[----:B------:R-:W0:Y:S07]  /*0010*/  S2R R2, SR_TID.Y ;  /* 0x0000000000027919 */ /* 0x000e2e0000002200 */
[----:B------:R-:W1:Y:S01]  /*0020*/  LDC R0, c[0x0][0x360] ;  /* 0x0000d800ff007b82 */ /* 0x000e620000000800 */
[----:B------:R-:W2:Y:S01]  /*0030*/  LDCU.64 UR6, c[0x0][0x390] ;  /* 0x00007200ff0677ac */ /* 0x000ea20008000a00 */
[----:B------:R-:W1:Y:S06]  /*0040*/  S2R R3, SR_TID.X ;  /* 0x0000000000037919 */ /* 0x000e6c0000002100 */
[----:B------:R-:W0:Y:S08]  /*0050*/  S2UR UR5, SR_CTAID.Y ;  /* 0x00000000000579c3 */ /* 0x000e300000002600 */
[----:B------:R-:W0:Y:S08]  /*0060*/  LDC R7, c[0x0][0x364] ;  /* 0x0000d900ff077b82 */ /* 0x000e300000000800 */
[----:B------:R-:W1:Y:S01]  /*0070*/  S2UR UR4, SR_CTAID.X ;  /* 0x00000000000479c3 */ /* 0x000e620000002500 */
[----:B0-----:R-:W-:-:S05]  /*0080*/  IMAD R7, R7, UR5, R2 ;  /* 0x0000000507077c24 */ /* 0x001fca000f8e0202 */
[----:B--2---:R-:W-:Y:S01]  /*0090*/  ISETP.GE.AND P0, PT, R7, UR7, PT ;  /* 0x0000000707007c0c */ /* 0x004fe2000bf06270 */
[----:B-1----:R-:W-:-:S05]  /*00a0*/  IMAD R0, R0, UR4, R3 ;  /* 0x0000000400007c24 */ /* 0x002fca000f8e0203 */
[----:B------:R-:W-:-:S13]  /*00b0*/  ISETP.GE.OR P0, PT, R0, UR6, P0 ;  /* 0x0000000600007c0c */ /* 0x000fda0008706670 */
[----:B------:R-:W-:Y:S05]  /*00c0*/  @P0 EXIT ;  /* 0x000000000000094d */ /* 0x000fea0003800000 */
[----:B------:R-:W0:Y:S01]  /*00d0*/  LDC.64 R2, c[0x0][0x380] ;  /* 0x0000e000ff027b82 */ /* 0x000e220000000a00 */
[----:B------:R-:W1:Y:S01]  /*00e0*/  LDCU.64 UR4, c[0x0][0x358] ;  /* 0x00006b00ff0477ac */ /* 0x000e620008000a00 */
[----:B------:R-:W-:-:S04]  /*00f0*/  IMAD R5, R0, UR7, R7 ;  /* 0x0000000700057c24 */ /* 0x000fc8000f8e0207 */
[----:B0-----:R-:W-:Y:S02]  /*0100*/  IMAD.WIDE R2, R5, 0x4, R2 ;  /* 0x0000000405027825 */ /* 0x001fe400078e0202 */
[----:B------:R-:W0:Y:S04]  /*0110*/  LDC.64 R4, c[0x0][0x388] ;  /* 0x0000e200ff047b82 */ /* 0x000e280000000a00 */
[----:B-1----:R-:W2:Y:S01]  /*0120*/  LDG.E R3, desc[UR4][R2.64] ;  /* 0x0000000402037981 */ /* 0x002ea2000c1e1900 */
[----:B------:R-:W-:-:S04]  /*0130*/  IMAD R7, R7, UR6, R0 ;  /* 0x0000000607077c24 */ /* 0x000fc8000f8e0200 */
[----:B0-----:R-:W-:-:S05]  /*0140*/  IMAD.WIDE R4, R7, 0x4, R4 ;  /* 0x0000000407047825 */ /* 0x001fca00078e0204 */
[----:B--2---:R-:W-:Y:S01]  /*0150*/  STG.E desc[UR4][R4.64], R3 ;  /* 0x0000000304007986 */ /* 0x004fe2000c101904 */
[----:B------:R-:W-:Y:S05]  /*0160*/  EXIT ;  /* 0x000000000000794d */ /* 0x000fea0003800000 */
.L_x_0:
[----:B------:R-:W-:-:S00]  /*0170*/  BRA `(.L_x_0) ;  /* 0xfffffffc00fc7947 */ /* 0x000fc0000383ffff */
[----:B------:R-:W-:-:S00]  /*0180*/  NOP ;  /* 0x0000000000007918 */ /* 0x000fc00000000000 */
[----:B------:R-:W-:-:S00]  /*0190*/  NOP ;  /* 0x0000000000007918 */ /* 0x000fc00000000000 */
[----:B------:R-:W-:-:S00]  /*01a0*/  NOP ;  /* 0x0000000000007918 */ /* 0x000fc00000000000 */
[----:B------:R-:W-:-:S00]  /*01b0*/  NOP ;  /* 0x0000000000007918 */ /* 0x000fc00000000000 */
[----:B------:R-:W-:-:S00]  /*01c0*/  NOP ;  /* 0x0000000000007918 */ /* 0x000fc00000000000 */
[----:B------:R-:W-:-:S00]  /*01d0*/  NOP ;  /* 0x0000000000007918 */ /* 0x000fc00000000000 */
[----:B------:R-:W-:-:S00]  /*01e0*/  NOP ;  /* 0x0000000000007918 */ /* 0x000fc00000000000 */
[----:B------:R-:W-:-:S00]  /*01f0*/  NOP ;  /* 0x0000000000007918 */ /* 0x000fc00000000000 */
.L_x_3:


//--------------------- .text._Z9downsweepPiiiii  --------------------------
	.section	.text._Z9downsweepPiiiii,"ax",@progbits
	.align	128
        .global         _Z9downsweepPiiiii
        .type           _Z9downsweepPiiiii,@function
        .size           _Z9downsweepPiiiii,(.L_x_4 - _Z9downsweepPiiiii)
        .other          _Z9downsweepPiiiii,@"STO_CUDA_ENTRY STV_DEFAULT"
_Z9downsweepPiiiii:
.text._Z9downsweepPiiiii:
[----:B------:R-:W-:Y:S08]  /*0000*/  LDC R1, c[0x0][0x37c] ;  /* 0x0000df00ff017b82 */ /* 0x000ff00000000800 */
[----:B------:R-:W0:Y:S01]  /*0010*/  S2UR UR4, SR_CTAID.X ;  /* 0x00000000000479c3 */ /* 0x000e220000002500 */
[----:B------:R-:W1:Y:S01]  /*0020*/  S2R R3, SR_TID.X ;  /* 0x0000000000037919 */ /* 0x000e620000002100 */
[----:B------:R-:W0:Y:S06]  /*0030*/  LDCU UR5, c[0x0][0x38c] ;  /* 0x00007180ff0577ac */ /* 0x000e2c0008000800 */
[----:B------:R-:W2:Y:S01]  /*0040*/  LDC R2, c[0x0][0x394] ;  /* 0x0000e500ff027b82 */ /* 0x000ea20000000800 */
[----:B0-----:R-:W-:-:S04]  /*0050*/  UIMAD UR4, UR4, UR5, URZ ;  /* 0x00000005040472a4 */ /* 0x001fc8000f8e02ff */
[----:B------:R-:W-:Y:S02]  /*0060*/  UIADD3 UR5, UPT, UPT, UR4, UR5, URZ ;  /* 0x0000000504057290 */ /* 0x000fe4000fffe0ff */
[----:B--2---:R-:W-:-:S04]  /*0070*/  VIADD R0, R2, UR4 ;  /* 0x0000000402007c36 */ /* 0x004fc80008000000 */
[----:B-1----:R-:W-:-:S05]  /*0080*/  IMAD R3, R3, R2, R0 ;  /* 0x0000000203037224 */ /* 0x002fca00078e0200 */
[----:B------:R-:W-:-:S04]  /*0090*/  ISETP.GT.AND P0, PT, R3, UR4, PT ;  /* 0x0000000403007c0c */ /* 0x000fc8000bf04270 */
[----:B------:R-:W-:-:S13]  /*00a0*/  ISETP.GT.OR P0, PT, R3, UR5, !P0 ;  /* 0x0000000503007c0c */ /* 0x000fda000c704670 */
[----:B------:R-:W-:Y:S05]  /*00b0*/  @P0 EXIT ;  /* 0x000000000000094d */ /* 0x000fea0003800000 */
[----:B------:R-:W0:Y:S01]  /*00c0*/  LDCU UR7, c[0x0][0x390] ;  /* 0x00007200ff0777ac */ /* 0x000e220008000800 */
[----:B------:R-:W1:Y:S01]  /*00d0*/  LDC.64 R4, c[0x0][0x380] ;  /* 0x0000e000ff047b82 */ /* 0x000e620000000a00 */
[----:B------:R-:W2:Y:S01]  /*00e0*/  LDCU.64 UR8, c[0x0][0x380] ;  /* 0x00007000ff0877ac */ /* 0x000ea20008000a00 */
[----:B------:R-:W3:Y:S01]  /*00f0*/  LDCU.64 UR4, c[0x0][0x358] ;  /* 0x00006b00ff0477ac */ /* 0x000ee20008000a00 */
[----:B0-----:R-:W-:Y:S02]  /*0100*/  USHF.R.S32.HI UR6, URZ, 0x1f, UR7 ;  /* 0x0000001fff067899 */ /* 0x001fe40008011407 */
[----:B------:R-:W-:-:S04]  /*0110*/  IADD3 R0, P0, PT, R3, -UR7, RZ ;  /* 0x8000000703007c10 */ /* 0x000fc8000ff1e0ff */
[C---:B------:R-:W-:Y:S01]  /*0120*/  LEA.HI.X.SX32 R7, R3.reuse, ~UR6, 0x1, P0 ;  /* 0x8000000603077c11 */ /* 0x040fe200080f0eff */
[----:B-1----:R-:W-:Y:S01]  /*0130*/  IMAD.WIDE R4, R3, 0x4, R4 ;  /* 0x0000000403047825 */ /* 0x002fe200078e0204 */
[----:B--2---:R-:W-:-:S04]  /*0140*/  LEA R2, P0, R0, UR8, 0x2 ;  /* 0x0000000800027c11 */ /* 0x004fc8000f8010ff */
[----:B------:R-:W-:Y:S02]  /*0150*/  LEA.HI.X R3, R0, UR9, R7, 0x2, P0 ;  /* 0x0000000900037c11 */ /* 0x000fe400080f1407 */
[----:B---3--:R-:W2:Y:S04]  /*0160*/  LDG.E R7, desc[UR4][R4.64+-0x4] ;  /* 0xfffffc0404077981 */ /* 0x008ea8000c1e1900 */
[----:B------:R-:W3:Y:S04]  /*0170*/  LDG.E R0, desc[UR4][R2.64+-0x4] ;  /* 0xfffffc0402007981 */ /* 0x000ee8000c1e1900 */
[----:B--2---:R-:W-:Y:S01]  /*0180*/  STG.E desc[UR4][R2.64+-0x4], R7 ;  /* 0xfffffc0702007986 */ /* 0x004fe2000c101904 */
[----:B---3--:R-:W-:-:S05]  /*0190*/  IMAD.IADD R9, R0, 0x1, R7 ;  /* 0x0000000100097824 */ /* 0x008fca00078e0207 */
[----:B------:R-:W-:Y:S01]  /*01a0*/  STG.E desc[UR4][R4.64+-0x4], R9 ;  /* 0xfffffc0904007986 */ /* 0x000fe2000c101904 */
[----:B------:R-:W-:Y:S05]  /*01b0*/  EXIT ;  /* 0x000000000000794d */ /* 0x000fea0003800000 */
.L_x_1:
        /* <DEDUP_REMOVED lines=12> */
.L_x_4:


//--------------------- .text._Z7upsweepPiiiii    --------------------------
	.section	.text._Z7upsweepPiiiii,"ax",@progbits
	.align	128
        .global         _Z7upsweepPiiiii
        .type           _Z7upsweepPiiiii,@function
        .size           _Z7upsweepPiiiii,(.L_x_5 - _Z7upsweepPiiiii)
        .other          _Z7upsweepPiiiii,@"STO_CUDA_ENTRY STV_DEFAULT"
_Z7upsweepPiiiii:
.text._Z7upsweepPiiiii:
        /* <DEDUP_REMOVED lines=23> */
[----:B------:R-:W2:Y:S02]  /*0170*/  LDG.E R4, desc[UR4][R4.64+-0x4] ;  /* 0xfffffc0404047981 */ /* 0x000ea4000c1e1900 */
[----:B--2---:R-:W-:-:S05]  /*0180*/  IMAD.IADD R7, R4, 0x1, R7 ;  /* 0x0000000104077824 */ /* 0x004fca00078e0207 */
[----:B------:R-:W-:Y:S01]  /*0190*/  STG.E desc[UR4][R2.64+-0x4], R7 ;  /* 0xfffffc0702007986 */ /* 0x000fe2000c101904 */
[----:B------:R-:W-:Y:S05]  /*01a0*/  EXIT ;  /* 0x000000000000794d */ /* 0x000fea0003800000 */
.L_x_2:
        /* <DEDUP_REMOVED lines=13> */
.L_x_5:


//--------------------- .nv.shared.reserved.0     --------------------------
	.section	.nv.shared.reserved.0,"aw",@nobits
	.weak		__nv_reservedSMEM_offset_0_alias
	.size		__nv_reservedSMEM_offset_0_alias, 0, 64
	.other		__nv_reservedSMEM_offset_0_alias,@"STO_CUDA_RESERVED_SHARED STV_DEFAULT"
__nv_reservedSMEM_offset_0_alias:
	.zero		0
	.zero		64


//--------------------- .nv.constant0._Z9transposePiS_ii --------------------------
	.section	.nv.constant0._Z9transposePiS_ii,"a",@progbits
	.sectionflags	@""
	.align	4
.nv.constant0._Z9transposePiS_ii:
	.zero		920


//--------------------- .nv.constant0._Z9downsweepPiiiii --------------------------
	.section	.nv.constant0._Z9downsweepPiiiii,"a",@progbits
	.sectionflags	@""
	.align	4
.nv.constant0._Z9downsweepPiiiii:
	.zero		920


//--------------------- .nv.constant0._Z7upsweepPiiiii --------------------------
	.section	.nv.constant0._Z7upsweepPiiiii,"a",@progbits
	.sectionflags	@""
	.align	4
.nv.constant0._Z7upsweepPiiiii:
	.zero		920


//--------------------- SYMBOLS --------------------------

	.type		.nv.reservedSmem.offset0,@object
	.size		.nv.reservedSmem.offset0,0x4
